//
// Generated by NVIDIA NVVM Compiler
//
// Compiler Build ID: CL-36424714
// Cuda compilation tools, release 13.0, V13.0.88
// Based on NVVM 20.0.0
//

.version 9.0
.target sm_100
.address_size 64

	// .globl	_Z5sgemmPKfS0_Pfiff
// _ZZ5sgemmPKfS0_PfiffE2As has been demoted
// _ZZ5sgemmPKfS0_PfiffE2Bs has been demoted

.visible .entry _Z5sgemmPKfS0_Pfiff(
	.param .u64 .ptr .align 1 _Z5sgemmPKfS0_Pfiff_param_0,
	.param .u64 .ptr .align 1 _Z5sgemmPKfS0_Pfiff_param_1,
	.param .u64 .ptr .align 1 _Z5sgemmPKfS0_Pfiff_param_2,
	.param .u32 _Z5sgemmPKfS0_Pfiff_param_3,
	.param .f32 _Z5sgemmPKfS0_Pfiff_param_4,
	.param .f32 _Z5sgemmPKfS0_Pfiff_param_5
)
{
	.reg .pred 	%p<13>;
	.reg .b32 	%r<61>;
	.reg .b32 	%f<169>;
	.reg .b64 	%rd<16>;
	// demoted variable
	.shared .align 4 .b8 _ZZ5sgemmPKfS0_PfiffE2As[1024];
	// demoted variable
	.shared .align 4 .b8 _ZZ5sgemmPKfS0_PfiffE2Bs[1024];
	ld.param.u64 	%rd6, [_Z5sgemmPKfS0_Pfiff_param_1];
	ld.param.u64 	%rd7, [_Z5sgemmPKfS0_Pfiff_param_2];
	ld.param.u32 	%r31, [_Z5sgemmPKfS0_Pfiff_param_3];
	ld.param.f32 	%f17, [_Z5sgemmPKfS0_Pfiff_param_4];
	ld.param.f32 	%f18, [_Z5sgemmPKfS0_Pfiff_param_5];
	cvta.to.global.u64 	%rd1, %rd7;
	mov.u32 	%r1, %tid.x;
	mov.u32 	%r2, %tid.y;
	mov.u32 	%r32, %ctaid.y;
	shl.b32 	%r33, %r32, 4;
	mov.u32 	%r34, %ctaid.x;
	shl.b32 	%r3, %r34, 4;
	shl.b32 	%r4, %r2, 1;
	add.s32 	%r5, %r33, %r4;
	shl.b32 	%r6, %r1, 1;
	add.s32 	%r7, %r3, %r6;
	setp.lt.s32 	%p1, %r31, 1;
	mov.f32 	%f165, 0f00000000;
	mov.f32 	%f166, %f165;
	mov.f32 	%f167, %f165;
	mov.f32 	%f168, %f165;
	@%p1 bra 	$L__BB0_7;
	add.s32 	%r35, %r31, 15;
	shr.u32 	%r36, %r35, 4;
	shr.u32 	%r37, %r1, 3;
	add.s32 	%r8, %r5, %r37;
	and.b32  	%r38, %r6, 14;
	shr.u32 	%r39, %r2, 3;
	add.s32 	%r56, %r38, %r39;
	add.s32 	%r58, %r4, %r37;
	shl.b32 	%r40, %r58, 6;
	mov.u32 	%r41, _ZZ5sgemmPKfS0_PfiffE2As;
	add.s32 	%r42, %r41, %r40;
	shl.b32 	%r43, %r56, 2;
	add.s32 	%r11, %r42, %r43;
	add.s32 	%r12, %r56, %r3;
	mov.u32 	%r44, _ZZ5sgemmPKfS0_PfiffE2Bs;
	add.s32 	%r45, %r44, %r40;
	add.s32 	%r13, %r45, %r43;
	shl.b32 	%r46, %r2, 7;
	add.s32 	%r14, %r41, %r46;
	shl.b32 	%r47, %r1, 3;
	add.s32 	%r15, %r44, %r47;
	neg.s32 	%r60, %r36;
	mad.lo.s32 	%r48, %r31, %r58, %r39;
	add.s32 	%r49, %r48, %r3;
	add.s32 	%r59, %r49, %r38;
	shl.b32 	%r18, %r31, 4;
	mad.lo.s32 	%r50, %r31, %r8, %r39;
	add.s32 	%r57, %r50, %r38;
	cvta.to.global.u64 	%rd2, %rd6;
	mov.f32 	%f168, 0f00000000;
	mov.f32 	%f167, %f168;
	mov.f32 	%f166, %f168;
	mov.f32 	%f165, %f168;
$L__BB0_2:
	setp.ge.u32 	%p2, %r8, %r31;
	setp.ge.s32 	%p3, %r56, %r31;
	mov.f32 	%f163, 0f00000000;
	or.pred  	%p4, %p2, %p3;
	@%p4 bra 	$L__BB0_4;
	ld.param.u64 	%rd15, [_Z5sgemmPKfS0_Pfiff_param_0];
	cvta.to.global.u64 	%rd8, %rd15;
	mul.wide.u32 	%rd9, %r57, 4;
	add.s64 	%rd10, %rd8, %rd9;
	ld.global.nc.f32 	%f163, [%rd10];
$L__BB0_4:
	st.shared.f32 	[%r11], %f163;
	max.s32 	%r51, %r58, %r12;
	setp.ge.s32 	%p5, %r51, %r31;
	mov.f32 	%f164, 0f00000000;
	@%p5 bra 	$L__BB0_6;
	mul.wide.s32 	%rd11, %r59, 4;
	add.s64 	%rd12, %rd2, %rd11;
	ld.global.nc.f32 	%f164, [%rd12];
$L__BB0_6:
	st.shared.f32 	[%r13], %f164;
	bar.sync 	0;
	ld.shared.f32 	%f23, [%r14];
	ld.shared.f32 	%f24, [%r14+64];
	ld.shared.f32 	%f25, [%r15];
	ld.shared.f32 	%f26, [%r15+4];
	fma.rn.f32 	%f27, %f23, %f25, %f165;
	fma.rn.f32 	%f28, %f23, %f26, %f166;
	fma.rn.f32 	%f29, %f24, %f25, %f167;
	fma.rn.f32 	%f30, %f24, %f26, %f168;
	ld.shared.f32 	%f31, [%r14+4];
	ld.shared.f32 	%f32, [%r14+68];
	ld.shared.f32 	%f33, [%r15+64];
	ld.shared.f32 	%f34, [%r15+68];
	fma.rn.f32 	%f35, %f31, %f33, %f27;
	fma.rn.f32 	%f36, %f31, %f34, %f28;
	fma.rn.f32 	%f37, %f32, %f33, %f29;
	fma.rn.f32 	%f38, %f32, %f34, %f30;
	ld.shared.f32 	%f39, [%r14+8];
	ld.shared.f32 	%f40, [%r14+72];
	ld.shared.f32 	%f41, [%r15+128];
	ld.shared.f32 	%f42, [%r15+132];
	fma.rn.f32 	%f43, %f39, %f41, %f35;
	fma.rn.f32 	%f44, %f39, %f42, %f36;
	fma.rn.f32 	%f45, %f40, %f41, %f37;
	fma.rn.f32 	%f46, %f40, %f42, %f38;
	ld.shared.f32 	%f47, [%r14+12];
	ld.shared.f32 	%f48, [%r14+76];
	ld.shared.f32 	%f49, [%r15+192];
	ld.shared.f32 	%f50, [%r15+196];
	fma.rn.f32 	%f51, %f47, %f49, %f43;
	fma.rn.f32 	%f52, %f47, %f50, %f44;
	fma.rn.f32 	%f53, %f48, %f49, %f45;
	fma.rn.f32 	%f54, %f48, %f50, %f46;
	ld.shared.f32 	%f55, [%r14+16];
	ld.shared.f32 	%f56, [%r14+80];
	ld.shared.f32 	%f57, [%r15+256];
	ld.shared.f32 	%f58, [%r15+260];
	fma.rn.f32 	%f59, %f55, %f57, %f51;
	fma.rn.f32 	%f60, %f55, %f58, %f52;
	fma.rn.f32 	%f61, %f56, %f57, %f53;
	fma.rn.f32 	%f62, %f56, %f58, %f54;
	ld.shared.f32 	%f63, [%r14+20];
	ld.shared.f32 	%f64, [%r14+84];
	ld.shared.f32 	%f65, [%r15+320];
	ld.shared.f32 	%f66, [%r15+324];
	fma.rn.f32 	%f67, %f63, %f65, %f59;
	fma.rn.f32 	%f68, %f63, %f66, %f60;
	fma.rn.f32 	%f69, %f64, %f65, %f61;
	fma.rn.f32 	%f70, %f64, %f66, %f62;
	ld.shared.f32 	%f71, [%r14+24];
	ld.shared.f32 	%f72, [%r14+88];
	ld.shared.f32 	%f73, [%r15+384];
	ld.shared.f32 	%f74, [%r15+388];
	fma.rn.f32 	%f75, %f71, %f73, %f67;
	fma.rn.f32 	%f76, %f71, %f74, %f68;
	fma.rn.f32 	%f77, %f72, %f73, %f69;
	fma.rn.f32 	%f78, %f72, %f74, %f70;
	ld.shared.f32 	%f79, [%r14+28];
	ld.shared.f32 	%f80, [%r14+92];
	ld.shared.f32 	%f81, [%r15+448];
	ld.shared.f32 	%f82, [%r15+452];
	fma.rn.f32 	%f83, %f79, %f81, %f75;
	fma.rn.f32 	%f84, %f79, %f82, %f76;
	fma.rn.f32 	%f85, %f80, %f81, %f77;
	fma.rn.f32 	%f86, %f80, %f82, %f78;
	ld.shared.f32 	%f87, [%r14+32];
	ld.shared.f32 	%f88, [%r14+96];
	ld.shared.f32 	%f89, [%r15+512];
	ld.shared.f32 	%f90, [%r15+516];
	fma.rn.f32 	%f91, %f87, %f89, %f83;
	fma.rn.f32 	%f92, %f87, %f90, %f84;
	fma.rn.f32 	%f93, %f88, %f89, %f85;
	fma.rn.f32 	%f94, %f88, %f90, %f86;
	ld.shared.f32 	%f95, [%r14+36];
	ld.shared.f32 	%f96, [%r14+100];
	ld.shared.f32 	%f97, [%r15+576];
	ld.shared.f32 	%f98, [%r15+580];
	fma.rn.f32 	%f99, %f95, %f97, %f91;
	fma.rn.f32 	%f100, %f95, %f98, %f92;
	fma.rn.f32 	%f101, %f96, %f97, %f93;
	fma.rn.f32 	%f102, %f96, %f98, %f94;
	ld.shared.f32 	%f103, [%r14+40];
	ld.shared.f32 	%f104, [%r14+104];
	ld.shared.f32 	%f105, [%r15+640];
	ld.shared.f32 	%f106, [%r15+644];
	fma.rn.f32 	%f107, %f103, %f105, %f99;
	fma.rn.f32 	%f108, %f103, %f106, %f100;
	fma.rn.f32 	%f109, %f104, %f105, %f101;
	fma.rn.f32 	%f110, %f104, %f106, %f102;
	ld.shared.f32 	%f111, [%r14+44];
	ld.shared.f32 	%f112, [%r14+108];
	ld.shared.f32 	%f113, [%r15+704];
	ld.shared.f32 	%f114, [%r15+708];
	fma.rn.f32 	%f115, %f111, %f113, %f107;
	fma.rn.f32 	%f116, %f111, %f114, %f108;
	fma.rn.f32 	%f117, %f112, %f113, %f109;
	fma.rn.f32 	%f118, %f112, %f114, %f110;
	ld.shared.f32 	%f119, [%r14+48];
	ld.shared.f32 	%f120, [%r14+112];
	ld.shared.f32 	%f121, [%r15+768];
	ld.shared.f32 	%f122, [%r15+772];
	fma.rn.f32 	%f123, %f119, %f121, %f115;
	fma.rn.f32 	%f124, %f119, %f122, %f116;
	fma.rn.f32 	%f125, %f120, %f121, %f117;
	fma.rn.f32 	%f126, %f120, %f122, %f118;
	ld.shared.f32 	%f127, [%r14+52];
	ld.shared.f32 	%f128, [%r14+116];
	ld.shared.f32 	%f129, [%r15+832];
	ld.shared.f32 	%f130, [%r15+836];
	fma.rn.f32 	%f131, %f127, %f129, %f123;
	fma.rn.f32 	%f132, %f127, %f130, %f124;
	fma.rn.f32 	%f133, %f128, %f129, %f125;
	fma.rn.f32 	%f134, %f128, %f130, %f126;
	ld.shared.f32 	%f135, [%r14+56];
	ld.shared.f32 	%f136, [%r14+120];
	ld.shared.f32 	%f137, [%r15+896];
	ld.shared.f32 	%f138, [%r15+900];
	fma.rn.f32 	%f139, %f135, %f137, %f131;
	fma.rn.f32 	%f140, %f135, %f138, %f132;
	fma.rn.f32 	%f141, %f136, %f137, %f133;
	fma.rn.f32 	%f142, %f136, %f138, %f134;
	ld.shared.f32 	%f143, [%r14+60];
	ld.shared.f32 	%f144, [%r14+124];
	ld.shared.f32 	%f145, [%r15+960];
	ld.shared.f32 	%f146, [%r15+964];
	fma.rn.f32 	%f165, %f143, %f145, %f139;
	fma.rn.f32 	%f166, %f143, %f146, %f140;
	fma.rn.f32 	%f167, %f144, %f145, %f141;
	fma.rn.f32 	%f168, %f144, %f146, %f142;
	bar.sync 	0;
	add.s32 	%r60, %r60, 1;
	setp.ne.s32 	%p6, %r60, 0;
	add.s32 	%r59, %r59, %r18;
	add.s32 	%r58, %r58, 16;
	add.s32 	%r57, %r57, 16;
	add.s32 	%r56, %r56, 16;
	@%p6 bra 	$L__BB0_2;
$L__BB0_7:
	setp.ge.s32 	%p7, %r5, %r31;
	@%p7 bra 	$L__BB0_12;
	setp.ge.s32 	%p8, %r7, %r31;
	mad.lo.s32 	%r52, %r31, %r5, %r7;
	mul.wide.s32 	%rd13, %r52, 4;
	add.s64 	%rd3, %rd1, %rd13;
	@%p8 bra 	$L__BB0_10;
	ld.global.f32 	%f147, [%rd3];
	mul.f32 	%f148, %f18, %f147;
	fma.rn.f32 	%f149, %f17, %f165, %f148;
	st.global.f32 	[%rd3], %f149;
$L__BB0_10:
	add.s32 	%r53, %r7, 1;
	setp.ge.s32 	%p9, %r53, %r31;
	@%p9 bra 	$L__BB0_12;
	ld.global.f32 	%f150, [%rd3+4];
	mul.f32 	%f151, %f18, %f150;
	fma.rn.f32 	%f152, %f17, %f166, %f151;
	st.global.f32 	[%rd3+4], %f152;
$L__BB0_12:
	add.s32 	%r30, %r5, 1;
	setp.ge.s32 	%p10, %r30, %r31;
	@%p10 bra 	$L__BB0_17;
	setp.ge.s32 	%p11, %r7, %r31;
	mad.lo.s32 	%r54, %r31, %r30, %r7;
	mul.wide.s32 	%rd14, %r54, 4;
	add.s64 	%rd4, %rd1, %rd14;
	@%p11 bra 	$L__BB0_15;
	ld.global.f32 	%f153, [%rd4];
	mul.f32 	%f154, %f18, %f153;
	fma.rn.f32 	%f155, %f17, %f167, %f154;
	st.global.f32 	[%rd4], %f155;
$L__BB0_15:
	add.s32 	%r55, %r7, 1;
	setp.ge.s32 	%p12, %r55, %r31;
	@%p12 bra 	$L__BB0_17;
	ld.global.f32 	%f156, [%rd4+4];
	mul.f32 	%f157, %f18, %f156;
	fma.rn.f32 	%f158, %f17, %f168, %f157;
	st.global.f32 	[%rd4+4], %f158;
$L__BB0_17:
	ret;

}


// ===== COMPILED SASS (sm_100) =====

	.target	sm_100

	.elftype	@"ET_EXEC"


//--------------------- .note.nv.tkinfo           --------------------------
	.section	.note.nv.tkinfo,"",@"SHT_NOTE"
	.sectionflags	@"SHF_NOTE_NV_TKINFO"
	.tkinfo
        /*0018*/ 	.word	0x00000002
        /*0030*/ 	.string	""
        /*0030*/ 	.string	"ptxas"
        /*0030*/ 	.string	"Cuda compilation tools, release 13.0, V13.0.88"
        /*0030*/ 	.string	"Build cuda_13.0.r13.0/compiler.36424714_0"
        /*0030*/ 	.string	"-arch sm_100 -m 64 "



//--------------------- .note.nv.cuinfo           --------------------------
	.section	.note.nv.cuinfo,"",@"SHT_NOTE"
	.sectionflags	@"SHF_NOTE_NV_CUINFO"
        /*0018*/ 	.short	0x0002
        /*001a*/ 	.short	0x0064
        /*001c*/ 	.short	0x0082
	.zero		2


//--------------------- .nv.info                  --------------------------
	.section	.nv.info,"",@"SHT_CUDA_INFO"
	.align	4


	//----- nvinfo : EIATTR_REGCOUNT
	.align		4
        /*0000*/ 	.byte	0x04, 0x2f
        /*0002*/ 	.short	(.L_1 - .L_0)
	.align		4
.L_0:
        /*0004*/ 	.word	index@(_Z5sgemmPKfS0_Pfiff)
        /*0008*/ 	.word	0x00000028


	//----- nvinfo : EIATTR_FRAME_SIZE
	.align		4
.L_1:
        /*000c*/ 	.byte	0x04, 0x11
        /*000e*/ 	.short	(.L_3 - .L_2)
	.align		4
.L_2:
        /*0010*/ 	.word	index@(_Z5sgemmPKfS0_Pfiff)
        /*0014*/ 	.word	0x00000000


	//----- nvinfo : EIATTR_MIN_STACK_SIZE
	.align		4
.L_3:
        /*0018*/ 	.byte	0x04, 0x12
        /*001a*/ 	.short	(.L_5 - .L_4)
	.align		4
.L_4:
        /*001c*/ 	.word	index@(_Z5sgemmPKfS0_Pfiff)
        /*0020*/ 	.word	0x00000000
.L_5:


//--------------------- .nv.compat                --------------------------
	.section	.nv.compat,"",@"SHT_CUDA_COMPAT_INFO"
	.align	4
        /*0000*/ 	.byte	0x02, 0x09, 0x00, 0x00, 0x02, 0x02, 0x01, 0x00, 0x02, 0x05, 0x05, 0x00, 0x03, 0x07, 0x01, 0x01
        /*0010*/ 	.byte	0x02, 0x03, 0x00, 0x00, 0x02, 0x06, 0x01, 0x00, 0x04, 0x0b, 0x08, 0x00, 0x09, 0x00, 0x00, 0x00
        /*0020*/ 	.byte	0x00, 0x00, 0x00, 0x00


//--------------------- .nv.info._Z5sgemmPKfS0_Pfiff --------------------------
	.section	.nv.info._Z5sgemmPKfS0_Pfiff,"",@"SHT_CUDA_INFO"
	.sectionflags	@""
	.align	4


	//----- nvinfo : EIATTR_CUDA_API_VERSION
	.align		4
        /*0000*/ 	.byte	0x04, 0x37
        /*0002*/ 	.short	(.L_7 - .L_6)
.L_6:
        /*0004*/ 	.word	0x00000082


	//----- nvinfo : EIATTR_KPARAM_INFO
	.align		4
.L_7:
        /*0008*/ 	.byte	0x04, 0x17
        /*000a*/ 	.short	(.L_9 - .L_8)
.L_8:
        /*000c*/ 	.word	0x00000000
        /*0010*/ 	.short	0x0005
        /*0012*/ 	.short	0x0020
        /*0014*/ 	.byte	0x00, 0xf0, 0x11, 0x00


	//----- nvinfo : EIATTR_KPARAM_INFO
	.align		4
.L_9:
        /*0018*/ 	.byte	0x04, 0x17
        /*001a*/ 	.short	(.L_11 - .L_10)
.L_10:
        /*001c*/ 	.word	0x00000000
        /*0020*/ 	.short	0x0004
        /*0022*/ 	.short	0x001c
        /*0024*/ 	.byte	0x00, 0xf0, 0x11, 0x00


	//----- nvinfo : EIATTR_KPARAM_INFO
	.align		4
.L_11:
        /*0028*/ 	.byte	0x04, 0x17
        /*002a*/ 	.short	(.L_13 - .L_12)
.L_12:
        /*002c*/ 	.word	0x00000000
        /*0030*/ 	.short	0x0003
        /*0032*/ 	.short	0x0018
        /*0034*/ 	.byte	0x00, 0xf0, 0x11, 0x00


	//----- nvinfo : EIATTR_KPARAM_INFO
	.align		4
.L_13:
        /*0038*/ 	.byte	0x04, 0x17
        /*003a*/ 	.short	(.L_15 - .L_14)
.L_14:
        /*003c*/ 	.word	0x00000000
        /*0040*/ 	.short	0x0002
        /*0042*/ 	.short	0x0010
        /*0044*/ 	.byte	0x00, 0xf5, 0x21, 0x00


	//----- nvinfo : EIATTR_KPARAM_INFO
	.align		4
.L_15:
        /*0048*/ 	.byte	0x04, 0x17
        /*004a*/ 	.short	(.L_17 - .L_16)
.L_16:
        /*004c*/ 	.word	0x00000000
        /*0050*/ 	.short	0x0001
        /*0052*/ 	.short	0x0008
        /*0054*/ 	.byte	0x00, 0xf5, 0x21, 0x00


	//----- nvinfo : EIATTR_KPARAM_INFO
	.align		4
.L_17:
        /*0058*/ 	.byte	0x04, 0x17
        /*005a*/ 	.short	(.L_19 - .L_18)
.L_18:
        /*005c*/ 	.word	0x00000000
        /*0060*/ 	.short	0x0000
        /*0062*/ 	.short	0x0000
        /*0064*/ 	.byte	0x00, 0xf5, 0x21, 0x00


	//----- nvinfo : EIATTR_SPARSE_MMA_MASK
	.align		4
.L_19:
        /*0068*/ 	.byte	0x03, 0x50
        /*006a*/ 	.short	0x0000


	//----- nvinfo : EIATTR_MAXREG_COUNT
	.align		4
        /*006c*/ 	.byte	0x03, 0x1b
        /*006e*/ 	.short	0x00ff


	//----- nvinfo : EIATTR_NUM_BARRIERS
	.align		4
        /*0070*/ 	.byte	0x02, 0x4c
        /*0072*/ 	.byte	0x01
	.zero		1


	//----- nvinfo : EIATTR_MERCURY_ISA_VERSION
	.align		4
        /*0074*/ 	.byte	0x03, 0x5f
        /*0076*/ 	.short	0x0101


	//----- nvinfo : EIATTR_VRC_CTA_INIT_COUNT
	.align		4
        /*0078*/ 	.byte	0x02, 0x4a
	.zero		1
	.zero		1


	//----- nvinfo : EIATTR_EXIT_INSTR_OFFSETS
	.align		4
        /*007c*/ 	.byte	0x04, 0x1c
        /*007e*/ 	.short	(.L_21 - .L_20)


	//   ....[0]....
.L_20:
        /*0080*/ 	.word	0x00000b40


	//   ....[1]....
        /*0084*/ 	.word	0x00000c40


	//   ....[2]....
        /*0088*/ 	.word	0x00000cb0


	//----- nvinfo : EIATTR_CRS_STACK_SIZE
	.align		4
.L_21:
        /*008c*/ 	.byte	0x04, 0x1e
        /*008e*/ 	.short	(.L_23 - .L_22)
.L_22:
        /*0090*/ 	.word	0x00000000


	//----- nvinfo : EIATTR_CBANK_PARAM_SIZE
	.align		4
.L_23:
        /*0094*/ 	.byte	0x03, 0x19
        /*0096*/ 	.short	0x0024


	//----- nvinfo : EIATTR_PARAM_CBANK
	.align		4
        /*0098*/ 	.byte	0x04, 0x0a
        /*009a*/ 	.short	(.L_25 - .L_24)
	.align		4
.L_24:
        /*009c*/ 	.word	index@(.nv.constant0._Z5sgemmPKfS0_Pfiff)
        /*00a0*/ 	.short	0x0380
        /*00a2*/ 	.short	0x0024


	//----- nvinfo : EIATTR_SW_WAR
	.align		4
.L_25:
        /*00a4*/ 	.byte	0x04, 0x36
        /*00a6*/ 	.short	(.L_27 - .L_26)
.L_26:
        /*00a8*/ 	.word	0x00000008
.L_27:


//--------------------- .nv.callgraph             --------------------------
	.section	.nv.callgraph,"",@"SHT_CUDA_CALLGRAPH"
	.align	4
	.sectionentsize	8
	.align		4
        /*0000*/ 	.word	0x00000000
	.align		4
        /*0004*/ 	.word	0xffffffff
	.align		4
        /*0008*/ 	.word	0x00000000
	.align		4
        /*000c*/ 	.word	0xfffffffe
	.align		4
        /*0010*/ 	.word	0x00000000
	.align		4
        /*0014*/ 	.word	0xfffffffd
	.align		4
        /*0018*/ 	.word	0x00000000
	.align		4
        /*001c*/ 	.word	0xfffffffc


//--------------------- .text._Z5sgemmPKfS0_Pfiff --------------------------
	.section	.text._Z5sgemmPKfS0_Pfiff,"ax",@progbits
	.align	128
        .global         _Z5sgemmPKfS0_Pfiff
        .type           _Z5sgemmPKfS0_Pfiff,@function
        .size           _Z5sgemmPKfS0_Pfiff,(.L_x_7 - _Z5sgemmPKfS0_Pfiff)
        .other          _Z5sgemmPKfS0_Pfiff,@"STO_CUDA_ENTRY STV_DEFAULT"
_Z5sgemmPKfS0_Pfiff:
.text._Z5sgemmPKfS0_Pfiff:
[----:B------:R-:W-:Y:S01]  /*0000*/  LDC R1, c[0x0][0x37c] ;  /* 0x0000df00ff017b82 */ /* 0x000fe20000000800 */
[----:B------:R-:W0:Y:S01]  /*0010*/  LDCU UR4, c[0x0][0x398] ;  /* 0x00007300ff0477ac */ /* 0x000e220008000800 */
[----:B------:R-:W1:Y:S01]  /*0020*/  S2R R10, SR_TID.X ;  /* 0x00000000000a7919 */ /* 0x000e620000002100 */
[----:B------:R-:W-:Y:S02]  /*0030*/  CS2R R22, SRZ ;  /* 0x0000000000167805 */ /* 0x000fe4000001ff00 */
[----:B------:R-:W-:Y:S01]  /*0040*/  CS2R R26, SRZ ;  /* 0x00000000001a7805 */ /* 0x000fe2000001ff00 */
[----:B------:R-:W2:Y:S01]  /*0050*/  LDCU.64 UR8, c[0x0][0x358] ;  /* 0x00006b00ff0877ac */ /* 0x000ea20008000a00 */
[----:B------:R-:W3:Y:S01]  /*0060*/  S2R R20, SR_TID.Y ;  /* 0x0000000000147919 */ /* 0x000ee20000002200 */
[----:B------:R-:W4:Y:S01]  /*0070*/  S2R R30, SR_CTAID.X ;  /* 0x00000000001e7919 */ /* 0x000f220000002500 */
[----:B------:R-:W5:Y:S01]  /*0080*/  S2R R4, SR_CTAID.Y ;  /* 0x0000000000047919 */ /* 0x000f620000002600 */
[----:B0-----:R-:W-:-:S04]  /*0090*/  MOV R0, UR4 ;  /* 0x0000000400007c02 */ /* 0x001fc80008000f00 */
[----:B------:R-:W-:Y:S02]  /*00a0*/  ISETP.GE.AND P0, PT, R0, 0x1, PT ;  /* 0x000000010000780c */ /* 0x000fe40003f06270 */
[----:B-1----:R-:W-:Y:S02]  /*00b0*/  SHF.L.U32 R2, R10, 0x1, RZ ;  /* 0x000000010a027819 */ /* 0x002fe400000006ff */
[----:B---3--:R-:W-:Y:S02]  /*00c0*/  SHF.L.U32 R7, R20, 0x1, RZ ;  /* 0x0000000114077819 */ /* 0x008fe400000006ff */
[----:B----4-:R-:W-:Y:S02]  /*00d0*/  LEA R33, R30, R2, 0x4 ;  /* 0x000000021e217211 */ /* 0x010fe400078e20ff */
[----:B-----5:R-:W-:-:S05]  /*00e0*/  LEA R35, R4, R7, 0x4 ;  /* 0x0000000704237211 */ /* 0x020fca00078e20ff */
[----:B--2---:R-:W-:Y:S05]  /*00f0*/  @!P0 BRA `(.L_x_0) ;  /* 0x0000000800308947 */ /* 0x004fea0003800000 */
[----:B------:R-:W0:Y:S01]  /*0100*/  S2UR UR6, SR_CgaCtaId ;  /* 0x00000000000679c3 */ /* 0x000e220000008800 */
[C---:B------:R-:W-:Y:S01]  /*0110*/  LEA.HI R7, R10.reuse, R7, RZ, 0x1d ;  /* 0x000000070a077211 */ /* 0x040fe200078fe8ff */
[----:B------:R-:W-:Y:S01]  /*0120*/  UMOV UR4, 0x400 ;  /* 0x0000040000047882 */ /* 0x000fe20000000000 */
[----:B------:R-:W-:Y:S01]  /*0130*/  SHF.R.U32.HI R4, RZ, 0x3, R20 ;  /* 0x00000003ff047819 */ /* 0x000fe20000011614 */
[----:B------:R-:W-:Y:S01]  /*0140*/  UIADD3 UR5, UPT, UPT, UR4, 0x400, URZ ;  /* 0x0000040004057890 */ /* 0x000fe2000fffe0ff */
[----:B------:R-:W-:Y:S02]  /*0150*/  LEA.HI R31, R10, R35, RZ, 0x1d ;  /* 0x000000230a1f7211 */ /* 0x000fe400078fe8ff */
[----:B------:R-:W-:Y:S02]  /*0160*/  CS2R R26, SRZ ;  /* 0x00000000001a7805 */ /* 0x000fe4000001ff00 */
[----:B------:R-:W-:Y:S01]  /*0170*/  LOP3.LUT R3, R2, 0xe, RZ, 0xc0, !PT ;  /* 0x0000000e02037812 */ /* 0x000fe200078ec0ff */
[-CC-:B------:R-:W-:Y:S01]  /*0180*/  IMAD R5, R7, R0.reuse, R4.reuse ;  /* 0x0000000007057224 */ /* 0x180fe200078e0204 */
[----:B------:R-:W-:Y:S01]  /*0190*/  CS2R R22, SRZ ;  /* 0x0000000000167805 */ /* 0x000fe2000001ff00 */
[----:B------:R-:W-:Y:S01]  /*01a0*/  IMAD R2, R31, R0, R4 ;  /* 0x000000001f027224 */ /* 0x000fe200078e0204 */
[----:B------:R-:W-:-:S02]  /*01b0*/  IADD3 R21, PT, PT, R3, R4, RZ ;  /* 0x0000000403157210 */ /* 0x000fc40007ffe0ff */
[----:B------:R-:W1:Y:S01]  /*01c0*/  LDC R4, c[0x0][0x398] ;  /* 0x0000e600ff047b82 */ /* 0x000e620000000800 */
[----:B------:R-:W-:Y:S02]  /*01d0*/  IADD3 R0, PT, PT, R0, 0xf, RZ ;  /* 0x0000000f00007810 */ /* 0x000fe40007ffe0ff */
[C---:B------:R-:W-:Y:S02]  /*01e0*/  LEA R6, R30.reuse, R5, 0x4 ;  /* 0x000000051e067211 */ /* 0x040fe400078e20ff */
[----:B------:R-:W-:Y:S02]  /*01f0*/  SHF.R.U32.HI R0, RZ, 0x4, R0 ;  /* 0x00000004ff007819 */ /* 0x000fe40000011600 */
[C---:B------:R-:W-:Y:S02]  /*0200*/  IADD3 R2, PT, PT, R3.reuse, R2, RZ ;  /* 0x0000000203027210 */ /* 0x040fe40007ffe0ff */
[----:B------:R-:W-:Y:S01]  /*0210*/  IADD3 R3, PT, PT, R3, R6, RZ ;  /* 0x0000000603037210 */ /* 0x000fe20007ffe0ff */
[----:B0-----:R-:W-:Y:S01]  /*0220*/  ULEA UR4, UR6, UR4, 0x18 ;  /* 0x0000000406047291 */ /* 0x001fe2000f8ec0ff */
[----:B------:R-:W-:Y:S01]  /*0230*/  LEA R30, R30, R21, 0x4 ;  /* 0x000000151e1e7211 */ /* 0x000fe200078e20ff */
[----:B------:R-:W-:Y:S01]  /*0240*/  ULEA UR5, UR6, UR5, 0x18 ;  /* 0x0000000506057291 */ /* 0x000fe2000f8ec0ff */
[----:B------:R-:W-:-:S03]  /*0250*/  IADD3 R5, PT, PT, -R0, RZ, RZ ;  /* 0x000000ff00057210 */ /* 0x000fc60007ffe1ff */
[C---:B------:R-:W-:Y:S02]  /*0260*/  LEA R8, R7.reuse, UR4, 0x6 ;  /* 0x0000000407087c11 */ /* 0x040fe4000f8e30ff */
[----:B------:R-:W-:Y:S02]  /*0270*/  LEA R28, R7, UR5, 0x6 ;  /* 0x00000005071c7c11 */ /* 0x000fe4000f8e30ff */
[----:B------:R-:W-:Y:S02]  /*0280*/  LEA R20, R20, UR4, 0x7 ;  /* 0x0000000414147c11 */ /* 0x000fe4000f8e38ff */
[----:B------:R-:W-:Y:S02]  /*0290*/  LEA R6, R10, UR5, 0x3 ;  /* 0x000000050a067c11 */ /* 0x000fe4000f8e18ff */
[C---:B------:R-:W-:Y:S02]  /*02a0*/  LEA R29, R21.reuse, R8, 0x2 ;  /* 0x00000008151d7211 */ /* 0x040fe400078e10ff */
[----:B------:R-:W-:-:S07]  /*02b0*/  LEA R28, R21, R28, 0x2 ;  /* 0x0000001c151c7211 */ /* 0x000fce00078e10ff */
.L_x_1:
[----:B-1----:R-:W-:Y:S01]  /*02c0*/  MOV R0, R4 ;  /* 0x0000000400007202 */ /* 0x002fe20000000f00 */
[----:B------:R-:W-:Y:S01]  /*02d0*/  HFMA2 R34, -RZ, RZ, 0, 0 ;  /* 0x00000000ff227431 */ /* 0x000fe200000001ff */
[----:B------:R-:W-:Y:S02]  /*02e0*/  VIMNMX R9, PT, PT, R30, R7, !PT ;  /* 0x000000071e097248 */ /* 0x000fe40007fe0100 */
[-C--:B------:R-:W-:Y:S02]  /*02f0*/  ISETP.GE.AND P0, PT, R21, R0.reuse, PT ;  /* 0x000000001500720c */ /* 0x080fe40003f06270 */
[-C--:B------:R-:W-:Y:S02]  /*0300*/  ISETP.GE.AND P1, PT, R9, R0.reuse, PT ;  /* 0x000000000900720c */ /* 0x080fe40003f26270 */
[----:B------:R-:W-:Y:S02]  /*0310*/  ISETP.GE.U32.OR P0, PT, R31, R0, P0 ;  /* 0x000000001f00720c */ /* 0x000fe40000706470 */
[----:B------:R-:W-:-:S09]  /*0320*/  MOV R13, RZ ;  /* 0x000000ff000d7202 */ /* 0x000fd20000000f00 */
[----:B------:R-:W0:Y:S08]  /*0330*/  @!P1 LDC.64 R8, c[0x0][0x388] ;  /* 0x0000e200ff089b82 */ /* 0x000e300000000a00 */
[----:B------:R-:W1:Y:S01]  /*0340*/  @!P0 LDC.64 R10, c[0x0][0x380] ;  /* 0x0000e000ff0a8b82 */ /* 0x000e620000000a00 */
[----:B0-----:R-:W-:-:S05]  /*0350*/  @!P1 IMAD.WIDE R36, R3, 0x4, R8 ;  /* 0x0000000403249825 */ /* 0x001fca00078e0208 */
[----:B------:R-:W2:Y:S01]  /*0360*/  @!P1 LDG.E.CONSTANT R13, desc[UR8][R36.64] ;  /* 0x00000008240d9981 */ /* 0x000ea2000c1e9900 */
[----:B-1----:R-:W-:-:S05]  /*0370*/  @!P0 IMAD.WIDE.U32 R24, R2, 0x4, R10 ;  /* 0x0000000402188825 */ /* 0x002fca00078e000a */
[----:B------:R-:W3:Y:S01]  /*0380*/  @!P0 LDG.E.CONSTANT R34, desc[UR8][R24.64] ;  /* 0x0000000818228981 */ /* 0x000ee2000c1e9900 */
[----:B------:R-:W-:-:S04]  /*0390*/  IADD3 R5, PT, PT, R5, 0x1, RZ ;  /* 0x0000000105057810 */ /* 0x000fc80007ffe0ff */
[----:B------:R-:W-:Y:S01]  /*03a0*/  ISETP.NE.AND P0, PT, R5, RZ, PT ;  /* 0x000000ff0500720c */ /* 0x000fe20003f05270 */
[----:B---3--:R-:W-:Y:S04]  /*03b0*/  STS [R29], R34 ;  /* 0x000000221d007388 */ /* 0x008fe80000000800 */
[----:B--2---:R-:W-:Y:S01]  /*03c0*/  STS [R28], R13 ;  /* 0x0000000d1c007388 */ /* 0x004fe20000000800 */
[----:B------:R-:W-:Y:S06]  /*03d0*/  BAR.SYNC.DEFER_BLOCKING 0x0 ;  /* 0x0000000000007b1d */ /* 0x000fec0000010000 */
[----:B------:R-:W-:Y:S04]  /*03e0*/  LDS.64 R16, [R6] ;  /* 0x0000000006107984 */ /* 0x000fe80000000a00 */
[----:B------:R-:W0:Y:S04]  /*03f0*/  LDS.128 R8, [R20] ;  /* 0x0000000014087984 */ /* 0x000e280000000c00 */
[----:B------:R-:W1:Y:S04]  /*0400*/  LDS.128 R12, [R20+0x40] ;  /* 0x00004000140c7984 */ /* 0x000e680000000c00 */
[----:B------:R-:W2:Y:S04]  /*0410*/  LDS.64 R18, [R6+0x40] ;  /* 0x0000400006127984 */ /* 0x000ea80000000a00 */
[----:B------:R-:W3:Y:S01]  /*0420*/  LDS.64 R24, [R6+0x80] ;  /* 0x0000800006187984 */ /* 0x000ee20000000a00 */
[C---:B0-----:R-:W-:Y:S01]  /*0430*/  FFMA R32, R8.reuse, R16, R23 ;  /* 0x0000001008207223 */ /* 0x041fe20000000017 */
[----:B------:R-:W-:-:S02]  /*0440*/  FFMA R8, R8, R17, R22 ;  /* 0x0000001108087223 */ /* 0x000fc40000000016 */
[----:B------:R-:W0:Y:S01]  /*0450*/  LDS.64 R22, [R6+0xc0] ;  /* 0x0000c00006167984 */ /* 0x000e220000000a00 */
[C---:B-1----:R-:W-:Y:S01]  /*0460*/  FFMA R16, R12.reuse, R16, R27 ;  /* 0x000000100c107223 */ /* 0x042fe2000000001b */
[----:B------:R-:W-:Y:S01]  /*0470*/  FFMA R12, R12, R17, R26 ;  /* 0x000000110c0c7223 */ /* 0x000fe2000000001a */
[C---:B--2---:R-:W-:Y:S01]  /*0480*/  FFMA R27, R18.reuse, R9, R32 ;  /* 0x00000009121b7223 */ /* 0x044fe20000000020 */
[----:B------:R-:W-:Y:S01]  /*0490*/  FFMA R9, R9, R19, R8 ;  /* 0x0000001309097223 */ /* 0x000fe20000000008 */
[----:B------:R-:W-:Y:S01]  /*04a0*/  FFMA R37, R18, R13, R16 ;  /* 0x0000000d12257223 */ /* 0x000fe20000000010 */
[----:B------:R-:W-:Y:S02]  /*04b0*/  FFMA R8, R13, R19, R12 ;  /* 0x000000130d087223 */ /* 0x000fe4000000000c */
[----:B------:R-:W-:Y:S04]  /*04c0*/  LDS.64 R12, [R6+0x100] ;  /* 0x00010000060c7984 */ /* 0x000fe80000000a00 */
[----:B------:R-:W1:Y:S01]  /*04d0*/  LDS.128 R16, [R20+0x10] ;  /* 0x0000100014107984 */ /* 0x000e620000000c00 */
[----:B---3--:R-:W-:Y:S01]  /*04e0*/  FFMA R27, R24, R10, R27 ;  /* 0x0000000a181b7223 */ /* 0x008fe2000000001b */
[-C--:B------:R-:W-:Y:S01]  /*04f0*/  FFMA R10, R10, R25.reuse, R9 ;  /* 0x000000190a0a7223 */ /* 0x080fe20000000009 */
[----:B------:R-:W-:Y:S01]  /*0500*/  FFMA R37, R24, R14, R37 ;  /* 0x0000000e18257223 */ /* 0x000fe20000000025 */
[----:B------:R-:W-:Y:S01]  /*0510*/  FFMA R14, R14, R25, R8 ;  /* 0x000000190e0e7223 */ /* 0x000fe20000000008 */
[C---:B0-----:R-:W-:Y:S01]  /*0520*/  FFMA R25, R22.reuse, R11, R27 ;  /* 0x0000000b16197223 */ /* 0x041fe2000000001b */
[----:B------:R-:W-:Y:S01]  /*0530*/  FFMA R24, R11, R23, R10 ;  /* 0x000000170b187223 */ /* 0x000fe2000000000a */
[----:B------:R-:W-:Y:S04]  /*0540*/  LDS.64 R26, [R6+0x140] ;  /* 0x00014000061a7984 */ /* 0x000fe80000000a00 */
[----:B------:R-:W0:Y:S01]  /*0550*/  LDS.128 R8, [R20+0x50] ;  /* 0x0000500014087984 */ /* 0x000e220000000c00 */
[----:B------:R-:W-:Y:S01]  /*0560*/  FFMA R37, R22, R15, R37 ;  /* 0x0000000f16257223 */ /* 0x000fe20000000025 */
[----:B------:R-:W-:-:S02]  /*0570*/  FFMA R14, R15, R23, R14 ;  /* 0x000000170f0e7223 */ /* 0x000fc4000000000e */
[----:B------:R-:W-:Y:S01]  /*0580*/  LDS.64 R22, [R6+0x1c0] ;  /* 0x0001c00006167984 */ /* 0x000fe20000000a00 */
[CC--:B-1----:R-:W-:Y:S01]  /*0590*/  FFMA R15, R16.reuse, R12.reuse, R25 ;  /* 0x0000000c100f7223 */ /* 0x0c2fe20000000019 */
[-C--:B------:R-:W-:Y:S02]  /*05a0*/  FFMA R16, R16, R13.reuse, R24 ;  /* 0x0000000d10107223 */ /* 0x080fe40000000018 */
[----:B------:R-:W1:Y:S01]  /*05b0*/  LDS.64 R24, [R6+0x180] ;  /* 0x0001800006187984 */ /* 0x000e620000000a00 */
[C---:B0-----:R-:W-:Y:S01]  /*05c0*/  FFMA R12, R8.reuse, R12, R37 ;  /* 0x0000000c080c7223 */ /* 0x041fe20000000025 */
[----:B------:R-:W-:Y:S01]  /*05d0*/  FFMA R14, R8, R13, R14 ;  /* 0x0000000d080e7223 */ /* 0x000fe2000000000e */
[C---:B------:R-:W-:Y:S01]  /*05e0*/  FFMA R37, R26.reuse, R17, R15 ;  /* 0x000000111a257223 */ /* 0x040fe2000000000f */
[----:B------:R-:W-:Y:S01]  /*05f0*/  FFMA R17, R17, R27, R16 ;  /* 0x0000001b11117223 */ /* 0x000fe20000000010 */
[----:B------:R-:W-:Y:S01]  /*0600*/  FFMA R26, R26, R9, R12 ;  /* 0x000000091a1a7223 */ /* 0x000fe2000000000c */
[----:B------:R-:W-:-:S02]  /*0610*/  FFMA R27, R9, R27, R14 ;  /* 0x0000001b091b7223 */ /* 0x000fc4000000000e */
[----:B------:R-:W-:Y:S04]  /*0620*/  LDS.64 R8, [R6+0x200] ;  /* 0x0002000006087984 */ /* 0x000fe80000000a00 */
[----:B------:R-:W0:Y:S01]  /*0630*/  LDS.128 R12, [R20+0x20] ;  /* 0x00002000140c7984 */ /* 0x000e220000000c00 */
[----:B-1----:R-:W-:Y:S01]  /*0640*/  FFMA R16, R24, R18, R37 ;  /* 0x0000001218107223 */ /* 0x002fe20000000025 */
[-C--:B------:R-:W-:Y:S01]  /*0650*/  FFMA R18, R18, R25.reuse, R17 ;  /* 0x0000001912127223 */ /* 0x080fe20000000011 */
[----:B------:R-:W-:Y:S01]  /*0660*/  FFMA R37, R24, R10, R26 ;  /* 0x0000000a18257223 */ /* 0x000fe2000000001a */
[----:B------:R-:W-:Y:S01]  /*0670*/  FFMA R10, R10, R25, R27 ;  /* 0x000000190a0a7223 */ /* 0x000fe2000000001b */
[C---:B------:R-:W-:Y:S01]  /*0680*/  FFMA R27, R22.reuse, R19, R16 ;  /* 0x00000013161b7223 */ /* 0x040fe20000000010 */
[----:B------:R-:W-:Y:S01]  /*0690*/  FFMA R26, R19, R23, R18 ;  /* 0x00000017131a7223 */ /* 0x000fe20000000012 */
[----:B------:R-:W-:Y:S04]  /*06a0*/  LDS.64 R24, [R6+0x240] ;  /* 0x0002400006187984 */ /* 0x000fe80000000a00 */
[----:B------:R-:W1:Y:S01]  /*06b0*/  LDS.128 R16, [R20+0x60] ;  /* 0x0000600014107984 */ /* 0x000e620000000c00 */
[----:B------:R-:W-:Y:S01]  /*06c0*/  FFMA R37, R22, R11, R37 ;  /* 0x0000000b16257223 */ /* 0x000fe20000000025 */
[----:B------:R-:W-:-:S02]  /*06d0*/  FFMA R10, R11, R23, R10 ;  /* 0x000000170b0a7223 */ /* 0x000fc4000000000a */
[----:B------:R-:W-:Y:S01]  /*06e0*/  LDS.64 R22, [R6+0x2c0] ;  /* 0x0002c00006167984 */ /* 0x000fe20000000a00 */
[CC--:B0-----:R-:W-:Y:S01]  /*06f0*/  FFMA R11, R12.reuse, R8.reuse, R27 ;  /* 0x000000080c0b7223 */ /* 0x0c1fe2000000001b */
[-C--:B------:R-:W-:Y:S02]  /*0700*/  FFMA R12, R12, R9.reuse, R26 ;  /* 0x000000090c0c7223 */ /* 0x080fe4000000001a */
[----:B------:R-:W0:Y:S01]  /*0710*/  LDS.64 R26, [R6+0x280] ;  /* 0x00028000061a7984 */ /* 0x000e220000000a00 */
[C---:B-1----:R-:W-:Y:S01]  /*0720*/  FFMA R8, R16.reuse, R8, R37 ;  /* 0x0000000810087223 */ /* 0x042fe20000000025 */
[----:B------:R-:W-:Y:S01]  /*0730*/  FFMA R10, R16, R9, R10 ;  /* 0x00000009100a7223 */ /* 0x000fe2000000000a */
[C---:B------:R-:W-:Y:S01]  /*0740*/  FFMA R37, R24.reuse, R13, R11 ;  /* 0x0000000d18257223 */ /* 0x040fe2000000000b */
[----:B------:R-:W-:Y:S01]  /*0750*/  FFMA R13, R13, R25, R12 ;  /* 0x000000190d0d7223 */ /* 0x000fe2000000000c */
[----:B------:R-:W-:Y:S01]  /*0760*/  FFMA R24, R24, R17, R8 ;  /* 0x0000001118187223 */ /* 0x000fe20000000008 */
[----:B------:R-:W-:-:S02]  /*0770*/  FFMA R25, R17, R25, R10 ;  /* 0x0000001911197223 */ /* 0x000fc4000000000a */
[----:B------:R-:W-:Y:S04]  /*0780*/  LDS.64 R16, [R6+0x300] ;  /* 0x0003000006107984 */ /* 0x000fe80000000a00 */
[----:B------:R-:W1:Y:S01]  /*0790*/  LDS.128 R8, [R20+0x30] ;  /* 0x0000300014087984 */ /* 0x000e620000000c00 */
[----:B0-----:R-:W-:Y:S01]  /*07a0*/  FFMA R37, R26, R14, R37 ;  /* 0x0000000e1a257223 */ /* 0x001fe20000000025 */
[-C--:B------:R-:W-:Y:S01]  /*07b0*/  FFMA R14, R14, R27.reuse, R13 ;  /* 0x0000001b0e0e7223 */ /* 0x080fe2000000000d */
[----:B------:R-:W-:Y:S01]  /*07c0*/  FFMA R26, R26, R18, R24 ;  /* 0x000000121a1a7223 */ /* 0x000fe20000000018 */
[----:B------:R-:W-:Y:S01]  /*07d0*/  FFMA R18, R18, R27, R25 ;  /* 0x0000001b12127223 */ /* 0x000fe20000000019 */
[----:B------:R-:W-:Y:S01]  /*07e0*/  FFMA R25, R22, R15, R37 ;  /* 0x0000000f16197223 */ /* 0x000fe20000000025 */
[----:B------:R-:W-:-:S02]  /*07f0*/  FFMA R24, R15, R23, R14 ;  /* 0x000000170f187223 */ /* 0x000fc4000000000e */
[----:B------:R-:W0:Y:S01]  /*0800*/  LDS.128 R12, [R20+0x70] ;  /* 0x00007000140c7984 */ /* 0x000e220000000c00 */
[----:B------:R-:W-:Y:S01]  /*0810*/  FFMA R27, R22, R19, R26 ;  /* 0x00000013161b7223 */ /* 0x000fe2000000001a */
[----:B------:R-:W-:Y:S02]  /*0820*/  FFMA R26, R19, R23, R18 ;  /* 0x00000017131a7223 */ /* 0x000fe40000000012 */
[----:B------:R-:W2:Y:S04]  /*0830*/  LDS.64 R18, [R6+0x340] ;  /* 0x0003400006127984 */ /* 0x000ea80000000a00 */
[----:B------:R-:W3:Y:S01]  /*0840*/  LDS.64 R22, [R6+0x380] ;  /* 0x0003800006167984 */ /* 0x000ee20000000a00 */
[C---:B-1----:R-:W-:Y:S01]  /*0850*/  FFMA R37, R8.reuse, R16, R25 ;  /* 0x0000001008257223 */ /* 0x042fe20000000019 */
[----:B------:R-:W-:-:S02]  /*0860*/  FFMA R8, R8, R17, R24 ;  /* 0x0000001108087223 */ /* 0x000fc40000000018 */
[----:B------:R-:W1:Y:S01]  /*0870*/  LDS.64 R24, [R6+0x3c0] ;  /* 0x0003c00006187984 */ /* 0x000e620000000a00 */
[----:B------:R-:W-:Y:S02]  /*0880*/  IADD3 R7, PT, PT, R7, 0x10, RZ ;  /* 0x0000001007077810 */ /* 0x000fe40007ffe0ff */
[----:B------:R-:W-:Y:S02]  /*0890*/  IADD3 R21, PT, PT, R21, 0x10, RZ ;  /* 0x0000001015157810 */ /* 0x000fe40007ffe0ff */
[----:B------:R-:W-:Y:S02]  /*08a0*/  LEA R3, R0, R3, 0x4 ;  /* 0x0000000300037211 */ /* 0x000fe400078e20ff */
[----:B------:R-:W-:Y:S01]  /*08b0*/  IADD3 R2, PT, PT, R2, 0x10, RZ ;  /* 0x0000001002027810 */ /* 0x000fe20007ffe0ff */
[C---:B0-----:R-:W-:Y:S01]  /*08c0*/  FFMA R16, R12.reuse, R16, R27 ;  /* 0x000000100c107223 */ /* 0x041fe2000000001b */
[----:B------:R-:W-:Y:S01]  /*08d0*/  FFMA R26, R12, R17, R26 ;  /* 0x000000110c1a7223 */ /* 0x000fe2000000001a */
[----:B--2---:R-:W-:-:S02]  /*08e0*/  FFMA R37, R18, R9, R37 ;  /* 0x0000000912257223 */ /* 0x004fc40000000025 */
[----:B------:R-:W-:Y:S01]  /*08f0*/  FFMA R17, R18, R13, R16 ;  /* 0x0000000d12117223 */ /* 0x000fe20000000010 */
[-C--:B------:R-:W-:Y:S01]  /*0900*/  FFMA R9, R9, R19.reuse, R8 ;  /* 0x0000001309097223 */ /* 0x080fe20000000008 */
[----:B------:R-:W-:Y:S01]  /*0910*/  FFMA R13, R13, R19, R26 ;  /* 0x000000130d0d7223 */ /* 0x000fe2000000001a */
[C---:B---3--:R-:W-:Y:S01]  /*0920*/  FFMA R37, R22.reuse, R10, R37 ;  /* 0x0000000a16257223 */ /* 0x048fe20000000025 */
[----:B------:R-:W-:Y:S01]  /*0930*/  FFMA R8, R22, R14, R17 ;  /* 0x0000000e16087223 */ /* 0x000fe20000000011 */
[-C--:B------:R-:W-:Y:S01]  /*0940*/  FFMA R10, R10, R23.reuse, R9 ;  /* 0x000000170a0a7223 */ /* 0x080fe20000000009 */
[----:B------:R-:W-:Y:S01]  /*0950*/  FFMA R14, R14, R23, R13 ;  /* 0x000000170e0e7223 */ /* 0x000fe2000000000d */
[C---:B-1----:R-:W-:Y:S02]  /*0960*/  FFMA R23, R24.reuse, R11, R37 ;  /* 0x0000000b18177223 */ /* 0x042fe40000000025 */
[----:B------:R-:W-:Y:S01]  /*0970*/  FFMA R22, R11, R25, R10 ;  /* 0x000000190b167223 */ /* 0x000fe2000000000a */
[----:B------:R-:W-:Y:S01]  /*0980*/  FFMA R27, R24, R15, R8 ;  /* 0x0000000f181b7223 */ /* 0x000fe20000000008 */
[----:B------:R-:W-:Y:S01]  /*0990*/  FFMA R26, R15, R25, R14 ;  /* 0x000000190f1a7223 */ /* 0x000fe2000000000e */
[----:B------:R-:W-:Y:S06]  /*09a0*/  BAR.SYNC.DEFER_BLOCKING 0x0 ;  /* 0x0000000000007b1d */ /* 0x000fec0000010000 */
[----:B------:R-:W-:Y:S05]  /*09b0*/  @P0 BRA `(.L_x_1) ;  /* 0xfffffff800400947 */ /* 0x000fea000383ffff */
.L_x_0:
[C---:B------:R-:W-:Y:S01]  /*09c0*/  ISETP.GE.AND P0, PT, R35.reuse, R0, PT ;  /* 0x000000002300720c */ /* 0x040fe20003f06270 */
[----:B------:R-:W-:Y:S01]  /*09d0*/  BSSY.RECONVERGENT B0, `(.L_x_2) ;  /* 0x0000015000007945 */ /* 0x000fe20003800200 */
[----:B------:R-:W-:-:S11]  /*09e0*/  IADD3 R7, PT, PT, R35, 0x1, RZ ;  /* 0x0000000123077810 */ /* 0x000fd60007ffe0ff */
[----:B------:R-:W-:Y:S05]  /*09f0*/  @P0 BRA `(.L_x_3) ;  /* 0x0000000000480947 */ /* 0x000fea0003800000 */
[----:B------:R-:W0:Y:S01]  /*0a00*/  LDC.64 R2, c[0x0][0x390] ;  /* 0x0000e400ff027b82 */ /* 0x000e220000000a00 */
[----:B------:R-:W-:Y:S01]  /*0a10*/  IADD3 R5, PT, PT, R33, 0x1, RZ ;  /* 0x0000000121057810 */ /* 0x000fe20007ffe0ff */
[-C--:B------:R-:W-:Y:S01]  /*0a20*/  IMAD R35, R35, R0.reuse, R33 ;  /* 0x0000000023237224 */ /* 0x080fe200078e0221 */
[-C--:B------:R-:W-:Y:S02]  /*0a30*/  ISETP.GE.AND P0, PT, R33, R0.reuse, PT ;  /* 0x000000002100720c */ /* 0x080fe40003f06270 */
[----:B------:R-:W-:-:S11]  /*0a40*/  ISETP.GE.AND P1, PT, R5, R0, PT ;  /* 0x000000000500720c */ /* 0x000fd60003f26270 */
[----:B------:R-:W1:Y:S01]  /*0a50*/  @!P0 LDC R9, c[0x0][0x3a0] ;  /* 0x0000e800ff098b82 */ /* 0x000e620000000800 */
[----:B0-----:R-:W-:-:S07]  /*0a60*/  IMAD.WIDE R2, R35, 0x4, R2 ;  /* 0x0000000423027825 */ /* 0x001fce00078e0202 */
[----:B------:R-:W0:Y:S01]  /*0a70*/  @!P1 LDC R8, c[0x0][0x3a0] ;  /* 0x0000e800ff089b82 */ /* 0x000e220000000800 */
[----:B------:R-:W1:Y:S04]  /*0a80*/  @!P0 LDG.E R4, desc[UR8][R2.64] ;  /* 0x0000000802048981 */ /* 0x000e68000c1e1900 */
[----:B------:R-:W0:Y:S03]  /*0a90*/  @!P1 LDG.E R5, desc[UR8][R2.64+0x4] ;  /* 0x0000040802059981 */ /* 0x000e26000c1e1900 */
[----:B------:R-:W2:Y:S08]  /*0aa0*/  @!P0 LDC R6, c[0x0][0x39c] ;  /* 0x0000e700ff068b82 */ /* 0x000eb00000000800 */
[----:B------:R-:W3:Y:S01]  /*0ab0*/  @!P1 LDC R10, c[0x0][0x39c] ;  /* 0x0000e700ff0a9b82 */ /* 0x000ee20000000800 */
[----:B-1----:R-:W-:Y:S01]  /*0ac0*/  @!P0 FMUL R4, R4, R9 ;  /* 0x0000000904048220 */ /* 0x002fe20000400000 */
[----:B0-----:R-:W-:-:S03]  /*0ad0*/  @!P1 FMUL R5, R5, R8 ;  /* 0x0000000805059220 */ /* 0x001fc60000400000 */
[----:B--2---:R-:W-:Y:S01]  /*0ae0*/  @!P0 FFMA R23, R23, R6, R4 ;  /* 0x0000000617178223 */ /* 0x004fe20000000004 */
[----:B---3--:R-:W-:-:S04]  /*0af0*/  @!P1 FFMA R5, R22, R10, R5 ;  /* 0x0000000a16059223 */ /* 0x008fc80000000005 */
[----:B------:R0:W-:Y:S04]  /*0b00*/  @!P0 STG.E desc[UR8][R2.64], R23 ;  /* 0x0000001702008986 */ /* 0x0001e8000c101908 */
[----:B------:R0:W-:Y:S02]  /*0b10*/  @!P1 STG.E desc[UR8][R2.64+0x4], R5 ;  /* 0x0000040502009986 */ /* 0x0001e4000c101908 */
.L_x_3:
[----:B------:R-:W-:Y:S05]  /*0b20*/  BSYNC.RECONVERGENT B0 ;  /* 0x0000000000007941 */ /* 0x000fea0003800200 */
.L_x_2:
[----:B------:R-:W-:-:S13]  /*0b30*/  ISETP.GE.AND P0, PT, R7, R0, PT ;  /* 0x000000000700720c */ /* 0x000fda0003f06270 */
[----:B------:R-:W-:Y:S05]  /*0b40*/  @P0 EXIT ;  /* 0x000000000000094d */ /* 0x000fea0003800000 */
[----:B0-----:R-:W0:Y:S01]  /*0b50*/  LDC.64 R2, c[0x0][0x390] ;  /* 0x0000e400ff027b82 */ /* 0x001e220000000a00 */
[-C--:B------:R-:W-:Y:S01]  /*0b60*/  ISETP.GE.AND P0, PT, R33, R0.reuse, PT ;  /* 0x000000002100720c */ /* 0x080fe20003f06270 */
[----:B------:R-:W-:Y:S01]  /*0b70*/  IMAD R7, R7, R0, R33 ;  /* 0x0000000007077224 */ /* 0x000fe200078e0221 */
[----:B------:R-:W-:Y:S01]  /*0b80*/  BSSY.RECONVERGENT B0, `(.L_x_4) ;  /* 0x000000a000007945 */ /* 0x000fe20003800200 */
[----:B------:R-:W-:Y:S02]  /*0b90*/  IADD3 R33, PT, PT, R33, 0x1, RZ ;  /* 0x0000000121217810 */ /* 0x000fe40007ffe0ff */
[----:B0-----:R-:W-:-:S08]  /*0ba0*/  IMAD.WIDE R2, R7, 0x4, R2 ;  /* 0x0000000407027825 */ /* 0x001fd000078e0202 */
[----:B------:R-:W-:Y:S05]  /*0bb0*/  @P0 BRA `(.L_x_5) ;  /* 0x0000000000180947 */ /* 0x000fea0003800000 */
[----:B------:R-:W2:Y:S01]  /*0bc0*/  LDG.E R4, desc[UR8][R2.64] ;  /* 0x0000000802047981 */ /* 0x000ea2000c1e1900 */
[----:B------:R-:W2:Y:S01]  /*0bd0*/  LDCU UR4, c[0x0][0x3a0] ;  /* 0x00007400ff0477ac */ /* 0x000ea20008000800 */
[----:B------:R-:W0:Y:S01]  /*0be0*/  LDCU UR5, c[0x0][0x39c] ;  /* 0x00007380ff0577ac */ /* 0x000e220008000800 */
[----:B--2---:R-:W-:-:S04]  /*0bf0*/  FMUL R4, R4, UR4 ;  /* 0x0000000404047c20 */ /* 0x004fc80008400000 */
[----:B0-----:R-:W-:-:S05]  /*0c00*/  FFMA R27, R27, UR5, R4 ;  /* 0x000000051b1b7c23 */ /* 0x001fca0008000004 */
[----:B------:R0:W-:Y:S02]  /*0c10*/  STG.E desc[UR8][R2.64], R27 ;  /* 0x0000001b02007986 */ /* 0x0001e4000c101908 */
.L_x_5:
[----:B------:R-:W-:Y:S05]  /*0c20*/  BSYNC.RECONVERGENT B0 ;  /* 0x0000000000007941 */ /* 0x000fea0003800200 */
.L_x_4:
[----:B------:R-:W-:-:S13]  /*0c30*/  ISETP.GE.AND P0, PT, R33, R0, PT ;  /* 0x000000002100720c */ /* 0x000fda0003f06270 */
[----:B------:R-:W-:Y:S05]  /*0c40*/  @P0 EXIT ;  /* 0x000000000000094d */ /* 0x000fea0003800000 */
[----:B------:R-:W2:Y:S01]  /*0c50*/  LDG.E R0, desc[UR8][R2.64+0x4] ;  /* 0x0000040802007981 */ /* 0x000ea2000c1e1900 */
[----:B------:R-:W2:Y:S01]  /*0c60*/  LDCU UR4, c[0x0][0x3a0] ;  /* 0x00007400ff0477ac */ /* 0x000ea20008000800 */
[----:B------:R-:W1:Y:S01]  /*0c70*/  LDCU UR5, c[0x0][0x39c] ;  /* 0x00007380ff0577ac */ /* 0x000e620008000800 */
[----:B--2---:R-:W-:-:S04]  /*0c80*/  FMUL R5, R0, UR4 ;  /* 0x0000000400057c20 */ /* 0x004fc80008400000 */
[----:B-1----:R-:W-:-:S05]  /*0c90*/  FFMA R5, R26, UR5, R5 ;  /* 0x000000051a057c23 */ /* 0x002fca0008000005 */
[----:B------:R-:W-:Y:S01]  /*0ca0*/  STG.E desc[UR8][R2.64+0x4], R5 ;  /* 0x0000040502007986 */ /* 0x000fe2000c101908 */
[----:B------:R-:W-:Y:S05]  /*0cb0*/  EXIT ;  /* 0x000000000000794d */ /* 0x000fea0003800000 */
.L_x_6:
[----:B------:R-:W-:-:S00]  /*0cc0*/  BRA `(.L_x_6) ;  /* 0xfffffffc00fc7947 */ /* 0x000fc0000383ffff */
[----:B------:R-:W-:-:S00]  /*0cd0*/  NOP ;  /* 0x0000000000007918 */ /* 0x000fc00000000000 */
        /* <DEDUP_REMOVED lines=10> */
.L_x_7:


//--------------------- .nv.shared._Z5sgemmPKfS0_Pfiff --------------------------
	.section	.nv.shared._Z5sgemmPKfS0_Pfiff,"aw",@nobits
	.sectionflags	@""
	.align	4
.nv.shared._Z5sgemmPKfS0_Pfiff:
	.zero		3072


//--------------------- .nv.shared.reserved.0     --------------------------
	.section	.nv.shared.reserved.0,"aw",@nobits
	.weak		__nv_reservedSMEM_offset_0_alias
	.size		__nv_reservedSMEM_offset_0_alias, 0, 64
	.other		__nv_reservedSMEM_offset_0_alias,@"STO_CUDA_RESERVED_SHARED STV_DEFAULT"
__nv_reservedSMEM_offset_0_alias:
	.zero		0
	.zero		64


//--------------------- .nv.constant0._Z5sgemmPKfS0_Pfiff --------------------------
	.section	.nv.constant0._Z5sgemmPKfS0_Pfiff,"a",@progbits
	.sectionflags	@""
	.align	4
.nv.constant0._Z5sgemmPKfS0_Pfiff:
	.zero		932


//--------------------- SYMBOLS --------------------------

	.type		.nv.reservedSmem.offset0,@object
	.size		.nv.reservedSmem.offset0,0x4
	.type		.nv.reservedSmem.cap,@object
	.size		.nv.reservedSmem.cap,0x4
